//
// Generated by NVIDIA NVVM Compiler
//
// Compiler Build ID: CL-36424714
// Cuda compilation tools, release 13.0, V13.0.88
// Based on NVVM 20.0.0
//

.version 9.0
.target sm_100
.address_size 64

	// .globl	_Z3addPfm

.visible .entry _Z3addPfm(
	.param .u64 .ptr .align 1 _Z3addPfm_param_0,
	.param .u64 _Z3addPfm_param_1
)
{
	.reg .b32 	%r<2>;
	.reg .b32 	%f<3>;
	.reg .b64 	%rd<5>;

	ld.param.u64 	%rd1, [_Z3addPfm_param_0];
	cvta.to.global.u64 	%rd2, %rd1;
	mov.u32 	%r1, %tid.x;
	mul.wide.u32 	%rd3, %r1, 4;
	add.s64 	%rd4, %rd2, %rd3;
	ld.global.f32 	%f1, [%rd4];
	add.f32 	%f2, %f1, 0f3F800000;
	st.global.f32 	[%rd4], %f2;
	ret;

}


// ===== COMPILED SASS (sm_100) =====

	.target	sm_100

	.elftype	@"ET_EXEC"


//--------------------- .note.nv.tkinfo           --------------------------
	.section	.note.nv.tkinfo,"",@"SHT_NOTE"
	.sectionflags	@"SHF_NOTE_NV_TKINFO"
	.tkinfo
        /*0018*/ 	.word	0x00000002
        /*0030*/ 	.string	""
        /*0030*/ 	.string	"ptxas"
        /*0030*/ 	.string	"Cuda compilation tools, release 13.0, V13.0.88"
        /*0030*/ 	.string	"Build cuda_13.0.r13.0/compiler.36424714_0"
        /*0030*/ 	.string	"-arch sm_100 -m 64 "



//--------------------- .note.nv.cuinfo           --------------------------
	.section	.note.nv.cuinfo,"",@"SHT_NOTE"
	.sectionflags	@"SHF_NOTE_NV_CUINFO"
        /*0018*/ 	.short	0x0002
        /*001a*/ 	.short	0x0064
        /*001c*/ 	.short	0x0082
	.zero		2


//--------------------- .nv.info                  --------------------------
	.section	.nv.info,"",@"SHT_CUDA_INFO"
	.align	4


	//----- nvinfo : EIATTR_REGCOUNT
	.align		4
        /*0000*/ 	.byte	0x04, 0x2f
        /*0002*/ 	.short	(.L_1 - .L_0)
	.align		4
.L_0:
        /*0004*/ 	.word	index@(_Z3addPfm)
        /*0008*/ 	.word	0x00000008


	//----- nvinfo : EIATTR_FRAME_SIZE
	.align		4
.L_1:
        /*000c*/ 	.byte	0x04, 0x11
        /*000e*/ 	.short	(.L_3 - .L_2)
	.align		4
.L_2:
        /*0010*/ 	.word	index@(_Z3addPfm)
        /*0014*/ 	.word	0x00000000


	//----- nvinfo : EIATTR_MIN_STACK_SIZE
	.align		4
.L_3:
        /*0018*/ 	.byte	0x04, 0x12
        /*001a*/ 	.short	(.L_5 - .L_4)
	.align		4
.L_4:
        /*001c*/ 	.word	index@(_Z3addPfm)
        /*0020*/ 	.word	0x00000000
.L_5:


//--------------------- .nv.compat                --------------------------
	.section	.nv.compat,"",@"SHT_CUDA_COMPAT_INFO"
	.align	4
        /*0000*/ 	.byte	0x02, 0x09, 0x00, 0x00, 0x02, 0x02, 0x01, 0x00, 0x02, 0x05, 0x05, 0x00, 0x03, 0x07, 0x01, 0x01
        /*0010*/ 	.byte	0x02, 0x03, 0x00, 0x00, 0x02, 0x06, 0x01, 0x00, 0x04, 0x0b, 0x08, 0x00, 0x09, 0x00, 0x00, 0x00
        /*0020*/ 	.byte	0x00, 0x00, 0x00, 0x00


//--------------------- .nv.info._Z3addPfm        --------------------------
	.section	.nv.info._Z3addPfm,"",@"SHT_CUDA_INFO"
	.sectionflags	@""
	.align	4


	//----- nvinfo : EIATTR_CUDA_API_VERSION
	.align		4
        /*0000*/ 	.byte	0x04, 0x37
        /*0002*/ 	.short	(.L_7 - .L_6)
.L_6:
        /*0004*/ 	.word	0x00000082


	//----- nvinfo : EIATTR_KPARAM_INFO
	.align		4
.L_7:
        /*0008*/ 	.byte	0x04, 0x17
        /*000a*/ 	.short	(.L_9 - .L_8)
.L_8:
        /*000c*/ 	.word	0x00000000
        /*0010*/ 	.short	0x0001
        /*0012*/ 	.short	0x0008
        /*0014*/ 	.byte	0x00, 0xf0, 0x21, 0x00


	//----- nvinfo : EIATTR_KPARAM_INFO
	.align		4
.L_9:
        /*0018*/ 	.byte	0x04, 0x17
        /*001a*/ 	.short	(.L_11 - .L_10)
.L_10:
        /*001c*/ 	.word	0x00000000
        /*0020*/ 	.short	0x0000
        /*0022*/ 	.short	0x0000
        /*0024*/ 	.byte	0x00, 0xf5, 0x21, 0x00


	//----- nvinfo : EIATTR_SPARSE_MMA_MASK
	.align		4
.L_11:
        /*0028*/ 	.byte	0x03, 0x50
        /*002a*/ 	.short	0x0000


	//----- nvinfo : EIATTR_MAXREG_COUNT
	.align		4
        /*002c*/ 	.byte	0x03, 0x1b
        /*002e*/ 	.short	0x00ff


	//----- nvinfo : EIATTR_MERCURY_ISA_VERSION
	.align		4
        /*0030*/ 	.byte	0x03, 0x5f
        /*0032*/ 	.short	0x0101


	//----- nvinfo : EIATTR_VRC_CTA_INIT_COUNT
	.align		4
        /*0034*/ 	.byte	0x02, 0x4a
	.zero		1
	.zero		1


	//----- nvinfo : EIATTR_EXIT_INSTR_OFFSETS
	.align		4
        /*0038*/ 	.byte	0x04, 0x1c
        /*003a*/ 	.short	(.L_13 - .L_12)


	//   ....[0]....
.L_12:
        /*003c*/ 	.word	0x00000080


	//----- nvinfo : EIATTR_CBANK_PARAM_SIZE
	.align		4
.L_13:
        /*0040*/ 	.byte	0x03, 0x19
        /*0042*/ 	.short	0x0010


	//----- nvinfo : EIATTR_PARAM_CBANK
	.align		4
        /*0044*/ 	.byte	0x04, 0x0a
        /*0046*/ 	.short	(.L_15 - .L_14)
	.align		4
.L_14:
        /*0048*/ 	.word	index@(.nv.constant0._Z3addPfm)
        /*004c*/ 	.short	0x0380
        /*004e*/ 	.short	0x0010


	//----- nvinfo : EIATTR_SW_WAR
	.align		4
.L_15:
        /*0050*/ 	.byte	0x04, 0x36
        /*0052*/ 	.short	(.L_17 - .L_16)
.L_16:
        /*0054*/ 	.word	0x00000008
.L_17:


//--------------------- .nv.callgraph             --------------------------
	.section	.nv.callgraph,"",@"SHT_CUDA_CALLGRAPH"
	.align	4
	.sectionentsize	8
	.align		4
        /*0000*/ 	.word	0x00000000
	.align		4
        /*0004*/ 	.word	0xffffffff
	.align		4
        /*0008*/ 	.word	0x00000000
	.align		4
        /*000c*/ 	.word	0xfffffffe
	.align		4
        /*0010*/ 	.word	0x00000000
	.align		4
        /*0014*/ 	.word	0xfffffffd
	.align		4
        /*0018*/ 	.word	0x00000000
	.align		4
        /*001c*/ 	.word	0xfffffffc


//--------------------- .text._Z3addPfm           --------------------------
	.section	.text._Z3addPfm,"ax",@progbits
	.align	128
        .global         _Z3addPfm
        .type           _Z3addPfm,@function
        .size           _Z3addPfm,(.L_x_1 - _Z3addPfm)
        .other          _Z3addPfm,@"STO_CUDA_ENTRY STV_DEFAULT"
_Z3addPfm:
.text._Z3addPfm:
[----:B------:R-:W-:Y:S01]  /*0000*/  LDC R1, c[0x0][0x37c] ;  /* 0x0000df00ff017b82 */ /* 0x000fe20000000800 */
[----:B------:R-:W0:Y:S07]  /*0010*/  S2R R5, SR_TID.X ;  /* 0x0000000000057919 */ /* 0x000e2e0000002100 */
[----:B------:R-:W0:Y:S01]  /*0020*/  LDC.64 R2, c[0x0][0x380] ;  /* 0x0000e000ff027b82 */ /* 0x000e220000000a00 */
[----:B------:R-:W1:Y:S01]  /*0030*/  LDCU.64 UR4, c[0x0][0x358] ;  /* 0x00006b00ff0477ac */ /* 0x000e620008000a00 */
[----:B0-----:R-:W-:-:S05]  /*0040*/  IMAD.WIDE.U32 R2, R5, 0x4, R2 ;  /* 0x0000000405027825 */ /* 0x001fca00078e0002 */
[----:B-1----:R-:W2:Y:S02]  /*0050*/  LDG.E R0, desc[UR4][R2.64] ;  /* 0x0000000402007981 */ /* 0x002ea4000c1e1900 */
[----:B--2---:R-:W-:-:S05]  /*0060*/  FADD R5, R0, 1 ;  /* 0x3f80000000057421 */ /* 0x004fca0000000000 */
[----:B------:R-:W-:Y:S01]  /*0070*/  STG.E desc[UR4][R2.64], R5 ;  /* 0x0000000502007986 */ /* 0x000fe2000c101904 */
[----:B------:R-:W-:Y:S05]  /*0080*/  EXIT ;  /* 0x000000000000794d */ /* 0x000fea0003800000 */
.L_x_0:
[----:B------:R-:W-:-:S00]  /*0090*/  BRA `(.L_x_0) ;  /* 0xfffffffc00fc7947 */ /* 0x000fc0000383ffff */
[----:B------:R-:W-:-:S00]  /*00a0*/  NOP ;  /* 0x0000000000007918 */ /* 0x000fc00000000000 */
        /* <DEDUP_REMOVED lines=13> */
.L_x_1:


//--------------------- .nv.shared.reserved.0     --------------------------
	.section	.nv.shared.reserved.0,"aw",@nobits
	.weak		__nv_reservedSMEM_offset_0_alias
	.size		__nv_reservedSMEM_offset_0_alias, 0, 64
	.other		__nv_reservedSMEM_offset_0_alias,@"STO_CUDA_RESERVED_SHARED STV_DEFAULT"
__nv_reservedSMEM_offset_0_alias:
	.zero		0
	.zero		64


//--------------------- .nv.constant0._Z3addPfm   --------------------------
	.section	.nv.constant0._Z3addPfm,"a",@progbits
	.sectionflags	@""
	.align	4
.nv.constant0._Z3addPfm:
	.zero		912


//--------------------- SYMBOLS --------------------------

	.type		.nv.reservedSmem.offset0,@object
	.size		.nv.reservedSmem.offset0,0x4
